//
// Generated by NVIDIA NVVM Compiler
//
// Compiler Build ID: CL-36424714
// Cuda compilation tools, release 13.0, V13.0.88
// Based on NVVM 20.0.0
//

.version 9.0
.target sm_100
.address_size 64

	// .globl	_Z10run_on_gpuv
.extern .func  (.param .b32 func_retval0) vprintf
(
	.param .b64 vprintf_param_0,
	.param .b64 vprintf_param_1
)
;
.global .align 1 .b8 $str[11] = {37, 115, 58, 32, 102, 105, 114, 115, 116, 10};
.global .align 1 .b8 $str$1[12] = {37, 115, 58, 32, 115, 101, 99, 111, 110, 100, 10};
.global .align 1 .b8 $str$2[11] = {37, 115, 58, 32, 116, 104, 105, 114, 100, 10};

.visible .entry _Z10run_on_gpuv()
{
	.local .align 8 .b8 	__local_depot0[8];
	.reg .b64 	%SP;
	.reg .b64 	%SPL;
	.reg .b32 	%r<7>;
	.reg .b64 	%rd<8>;

	mov.u64 	%SPL, __local_depot0;
	cvta.local.u64 	%SP, %SPL;
	mov.u64 	%rd1, $str;
	cvta.global.u64 	%rd2, %rd1;
	add.u64 	%rd3, %SP, 0;
	{ // callseq 0, 0
	.param .b64 param0;
	st.param.b64 	[param0], %rd2;
	.param .b64 param1;
	st.param.b64 	[param1], %rd3;
	.param .b32 retval0;
	call.uni (retval0), 
	vprintf, 
	(
	param0, 
	param1
	);
	ld.param.b32 	%r1, [retval0];
	} // callseq 0
	mov.u64 	%rd4, $str$1;
	cvta.global.u64 	%rd5, %rd4;
	{ // callseq 1, 0
	.param .b64 param0;
	st.param.b64 	[param0], %rd5;
	.param .b64 param1;
	st.param.b64 	[param1], %rd3;
	.param .b32 retval0;
	call.uni (retval0), 
	vprintf, 
	(
	param0, 
	param1
	);
	ld.param.b32 	%r3, [retval0];
	} // callseq 1
	mov.u64 	%rd6, $str$2;
	cvta.global.u64 	%rd7, %rd6;
	{ // callseq 2, 0
	.param .b64 param0;
	st.param.b64 	[param0], %rd7;
	.param .b64 param1;
	st.param.b64 	[param1], %rd3;
	.param .b32 retval0;
	call.uni (retval0), 
	vprintf, 
	(
	param0, 
	param1
	);
	ld.param.b32 	%r5, [retval0];
	} // callseq 2
	ret;

}


// ===== COMPILED SASS (sm_100) =====

	.target	sm_100

	.elftype	@"ET_EXEC"


//--------------------- .note.nv.tkinfo           --------------------------
	.section	.note.nv.tkinfo,"",@"SHT_NOTE"
	.sectionflags	@"SHF_NOTE_NV_TKINFO"
	.tkinfo
        /*0018*/ 	.word	0x00000002
        /*0030*/ 	.string	""
        /*0030*/ 	.string	"ptxas"
        /*0030*/ 	.string	"Cuda compilation tools, release 13.0, V13.0.88"
        /*0030*/ 	.string	"Build cuda_13.0.r13.0/compiler.36424714_0"
        /*0030*/ 	.string	"-arch sm_100 -m 64 "



//--------------------- .note.nv.cuinfo           --------------------------
	.section	.note.nv.cuinfo,"",@"SHT_NOTE"
	.sectionflags	@"SHF_NOTE_NV_CUINFO"
        /*0018*/ 	.short	0x0002
        /*001a*/ 	.short	0x0064
        /*001c*/ 	.short	0x0082
	.zero		2


//--------------------- .nv.info                  --------------------------
	.section	.nv.info,"",@"SHT_CUDA_INFO"
	.align	4


	//----- nvinfo : EIATTR_REGCOUNT
	.align		4
        /*0000*/ 	.byte	0x04, 0x2f
        /*0002*/ 	.short	(.L_4 - .L_3)
	.align		4
.L_3:
        /*0004*/ 	.word	index@(_Z10run_on_gpuv)
        /*0008*/ 	.word	0x00000018


	//----- nvinfo : EIATTR_FRAME_SIZE
	.align		4
.L_4:
        /*000c*/ 	.byte	0x04, 0x11
        /*000e*/ 	.short	(.L_6 - .L_5)
	.align		4
.L_5:
        /*0010*/ 	.word	index@(_Z10run_on_gpuv)
        /*0014*/ 	.word	0x00000008


	//----- nvinfo : EIATTR_MIN_STACK_SIZE
	.align		4
.L_6:
        /*0018*/ 	.byte	0x04, 0x12
        /*001a*/ 	.short	(.L_8 - .L_7)
	.align		4
.L_7:
        /*001c*/ 	.word	index@(_Z10run_on_gpuv)
        /*0020*/ 	.word	0x00000008
.L_8:


//--------------------- .nv.compat                --------------------------
	.section	.nv.compat,"",@"SHT_CUDA_COMPAT_INFO"
	.align	4
        /*0000*/ 	.byte	0x02, 0x09, 0x00, 0x00, 0x02, 0x02, 0x01, 0x00, 0x02, 0x05, 0x05, 0x00, 0x03, 0x07, 0x01, 0x01
        /*0010*/ 	.byte	0x02, 0x03, 0x00, 0x00, 0x02, 0x06, 0x01, 0x00, 0x04, 0x0b, 0x08, 0x00, 0x09, 0x00, 0x00, 0x00
        /*0020*/ 	.byte	0x00, 0x00, 0x00, 0x00


//--------------------- .nv.info._Z10run_on_gpuv  --------------------------
	.section	.nv.info._Z10run_on_gpuv,"",@"SHT_CUDA_INFO"
	.sectionflags	@""
	.align	4


	//----- nvinfo : EIATTR_CUDA_API_VERSION
	.align		4
        /*0000*/ 	.byte	0x04, 0x37
        /*0002*/ 	.short	(.L_10 - .L_9)
.L_9:
        /*0004*/ 	.word	0x00000082


	//----- nvinfo : EIATTR_SPARSE_MMA_MASK
	.align		4
.L_10:
        /*0008*/ 	.byte	0x03, 0x50
        /*000a*/ 	.short	0x0000


	//----- nvinfo : EIATTR_MAXREG_COUNT
	.align		4
        /*000c*/ 	.byte	0x03, 0x1b
        /*000e*/ 	.short	0x00ff


	//----- nvinfo : EIATTR_EXTERNS
	.align		4
        /*0010*/ 	.byte	0x04, 0x0f
        /*0012*/ 	.short	(.L_12 - .L_11)


	//   ....[0]....
	.align		4
.L_11:
        /*0014*/ 	.word	index@(vprintf)


	//----- nvinfo : EIATTR_MERCURY_ISA_VERSION
	.align		4
.L_12:
        /*0018*/ 	.byte	0x03, 0x5f
        /*001a*/ 	.short	0x0101


	//----- nvinfo : EIATTR_VRC_CTA_INIT_COUNT
	.align		4
        /*001c*/ 	.byte	0x02, 0x4a
	.zero		1
	.zero		1


	//----- nvinfo : EIATTR_SYSCALL_OFFSETS
	.align		4
        /*0020*/ 	.byte	0x04, 0x46
        /*0022*/ 	.short	(.L_14 - .L_13)


	//   ....[0]....
.L_13:
        /*0024*/ 	.word	0x000000e0


	//   ....[1]....
        /*0028*/ 	.word	0x00000160


	//   ....[2]....
        /*002c*/ 	.word	0x000001e0


	//----- nvinfo : EIATTR_EXIT_INSTR_OFFSETS
	.align		4
.L_14:
        /*0030*/ 	.byte	0x04, 0x1c
        /*0032*/ 	.short	(.L_16 - .L_15)


	//   ....[0]....
.L_15:
        /*0034*/ 	.word	0x000001f0


	//----- nvinfo : EIATTR_SW_WAR
	.align		4
.L_16:
        /*0038*/ 	.byte	0x04, 0x36
        /*003a*/ 	.short	(.L_18 - .L_17)
.L_17:
        /*003c*/ 	.word	0x00000008
.L_18:


//--------------------- .nv.callgraph             --------------------------
	.section	.nv.callgraph,"",@"SHT_CUDA_CALLGRAPH"
	.align	4
	.sectionentsize	8
	.align		4
        /*0000*/ 	.word	0x00000000
	.align		4
        /*0004*/ 	.word	0xffffffff
	.align		4
        /*0008*/ 	.word	index@(_Z10run_on_gpuv)
	.align		4
        /*000c*/ 	.word	index@(vprintf)
	.align		4
        /*0010*/ 	.word	0x00000000
	.align		4
        /*0014*/ 	.word	0xfffffffe
	.align		4
        /*0018*/ 	.word	0x00000000
	.align		4
        /*001c*/ 	.word	0xfffffffd
	.align		4
        /*0020*/ 	.word	0x00000000
	.align		4
        /*0024*/ 	.word	0xfffffffc


//--------------------- .nv.constant4             --------------------------
	.section	.nv.constant4,"a",@progbits
	.align	8
	.align		8
.nv.constant4:
        /*0000*/ 	.dword	vprintf
	.align		8
        /*0008*/ 	.dword	$str
	.align		8
        /*0010*/ 	.dword	$str$1
	.align		8
        /*0018*/ 	.dword	$str$2


//--------------------- .text._Z10run_on_gpuv     --------------------------
	.section	.text._Z10run_on_gpuv,"ax",@progbits
	.align	128
        .global         _Z10run_on_gpuv
        .type           _Z10run_on_gpuv,@function
        .size           _Z10run_on_gpuv,(.L_x_4 - _Z10run_on_gpuv)
        .other          _Z10run_on_gpuv,@"STO_CUDA_ENTRY STV_DEFAULT"
_Z10run_on_gpuv:
.text._Z10run_on_gpuv:
[----:B------:R-:W0:Y:S01]  /*0000*/  LDC R1, c[0x0][0x37c] ;  /* 0x0000df00ff017b82 */ /* 0x000e220000000800 */
[----:B------:R-:W1:Y:S01]  /*0010*/  LDCU UR4, c[0x0][0x2f8] ;  /* 0x00005f00ff0477ac */ /* 0x000e620008000800 */
[----:B------:R-:W-:Y:S01]  /*0020*/  MOV R2, 0x0 ;  /* 0x0000000000027802 */ /* 0x000fe20000000f00 */
[----:B0-----:R-:W-:Y:S01]  /*0030*/  VIADD R1, R1, 0xfffffff8 ;  /* 0xfffffff801017836 */ /* 0x001fe20000000000 */
[----:B------:R-:W0:Y:S04]  /*0040*/  LDCU UR5, c[0x0][0x2fc] ;  /* 0x00005f80ff0577ac */ /* 0x000e280008000800 */
[----:B------:R2:W3:Y:S01]  /*0050*/  LDC.64 R8, c[0x4][R2] ;  /* 0x0100000002087b82 */ /* 0x0004e20000000a00 */
[----:B------:R-:W4:Y:S01]  /*0060*/  LDCU.64 UR6, c[0x4][0x8] ;  /* 0x01000100ff0677ac */ /* 0x000f220008000a00 */
[----:B-1----:R-:W-:-:S05]  /*0070*/  IADD3 R16, P0, PT, R1, UR4, RZ ;  /* 0x0000000401107c10 */ /* 0x002fca000ff1e0ff */
[----:B0-----:R-:W-:Y:S02]  /*0080*/  IMAD.X R17, RZ, RZ, UR5, P0 ;  /* 0x00000005ff117e24 */ /* 0x001fe400080e06ff */
[----:B------:R-:W-:Y:S01]  /*0090*/  IMAD.MOV.U32 R6, RZ, RZ, R16 ;  /* 0x000000ffff067224 */ /* 0x000fe200078e0010 */
[----:B----4-:R-:W-:Y:S01]  /*00a0*/  MOV R4, UR6 ;  /* 0x0000000600047c02 */ /* 0x010fe20008000f00 */
[----:B------:R-:W-:Y:S01]  /*00b0*/  IMAD.U32 R5, RZ, RZ, UR7 ;  /* 0x00000007ff057e24 */ /* 0x000fe2000f8e00ff */
[----:B--2---:R-:W-:-:S07]  /*00c0*/  MOV R7, R17 ;  /* 0x0000001100077202 */ /* 0x004fce0000000f00 */
[----:B------:R-:W-:-:S07]  /*00d0*/  LEPC R20, `(.L_x_0) ;  /* 0x000000001014794e */ /* 0x000fce0000000000 */
[----:B---3--:R-:W-:Y:S05]  /*00e0*/  CALL.ABS.NOINC R8 ;  /* 0x0000000008007343 */ /* 0x008fea0003c00000 */
.L_x_0:
[----:B------:R0:W1:Y:S01]  /*00f0*/  LDC.64 R8, c[0x4][R2] ;  /* 0x0100000002087b82 */ /* 0x0000620000000a00 */
[----:B------:R-:W2:Y:S01]  /*0100*/  LDCU.64 UR4, c[0x4][0x10] ;  /* 0x01000200ff0477ac */ /* 0x000ea20008000a00 */
[----:B------:R-:W-:Y:S01]  /*0110*/  IMAD.MOV.U32 R6, RZ, RZ, R16 ;  /* 0x000000ffff067224 */ /* 0x000fe200078e0010 */
[----:B------:R-:W-:Y:S01]  /*0120*/  MOV R7, R17 ;  /* 0x0000001100077202 */ /* 0x000fe20000000f00 */
[----:B--2---:R-:W-:Y:S01]  /*0130*/  IMAD.U32 R4, RZ, RZ, UR4 ;  /* 0x00000004ff047e24 */ /* 0x004fe2000f8e00ff */
[----:B0-----:R-:W-:-:S07]  /*0140*/  MOV R5, UR5 ;  /* 0x0000000500057c02 */ /* 0x001fce0008000f00 */
[----:B------:R-:W-:-:S07]  /*0150*/  LEPC R20, `(.L_x_1) ;  /* 0x000000001014794e */ /* 0x000fce0000000000 */
[----:B-1----:R-:W-:Y:S05]  /*0160*/  CALL.ABS.NOINC R8 ;  /* 0x0000000008007343 */ /* 0x002fea0003c00000 */
.L_x_1:
[----:B------:R-:W0:Y:S01]  /*0170*/  LDC.64 R2, c[0x4][R2] ;  /* 0x0100000002027b82 */ /* 0x000e220000000a00 */
[----:B------:R-:W1:Y:S01]  /*0180*/  LDCU.64 UR4, c[0x4][0x18] ;  /* 0x01000300ff0477ac */ /* 0x000e620008000a00 */
[----:B------:R-:W-:Y:S01]  /*0190*/  IMAD.MOV.U32 R6, RZ, RZ, R16 ;  /* 0x000000ffff067224 */ /* 0x000fe200078e0010 */
[----:B------:R-:W-:Y:S01]  /*01a0*/  MOV R7, R17 ;  /* 0x0000001100077202 */ /* 0x000fe20000000f00 */
[----:B-1----:R-:W-:Y:S01]  /*01b0*/  IMAD.U32 R4, RZ, RZ, UR4 ;  /* 0x00000004ff047e24 */ /* 0x002fe2000f8e00ff */
[----:B------:R-:W-:-:S07]  /*01c0*/  MOV R5, UR5 ;  /* 0x0000000500057c02 */ /* 0x000fce0008000f00 */
[----:B------:R-:W-:-:S07]  /*01d0*/  LEPC R20, `(.L_x_2) ;  /* 0x000000001014794e */ /* 0x000fce0000000000 */
[----:B0-----:R-:W-:Y:S05]  /*01e0*/  CALL.ABS.NOINC R2 ;  /* 0x0000000002007343 */ /* 0x001fea0003c00000 */
.L_x_2:
[----:B------:R-:W-:Y:S05]  /*01f0*/  EXIT ;  /* 0x000000000000794d */ /* 0x000fea0003800000 */
.L_x_3:
[----:B------:R-:W-:-:S00]  /*0200*/  BRA `(.L_x_3) ;  /* 0xfffffffc00fc7947 */ /* 0x000fc0000383ffff */
[----:B------:R-:W-:-:S00]  /*0210*/  NOP ;  /* 0x0000000000007918 */ /* 0x000fc00000000000 */
        /* <DEDUP_REMOVED lines=14> */
.L_x_4:


//--------------------- .nv.global.init           --------------------------
	.section	.nv.global.init,"aw",@progbits
.nv.global.init:
	.type		$str$2,@object
	.size		$str$2,($str - $str$2)
$str$2:
        /*0000*/ 	.byte	0x25, 0x73, 0x3a, 0x20, 0x74, 0x68, 0x69, 0x72, 0x64, 0x0a, 0x00
	.type		$str,@object
	.size		$str,($str$1 - $str)
$str:
        /*000b*/ 	.byte	0x25, 0x73, 0x3a, 0x20, 0x66, 0x69, 0x72, 0x73, 0x74, 0x0a, 0x00
	.type		$str$1,@object
	.size		$str$1,(.L_1 - $str$1)
$str$1:
        /*0016*/ 	.byte	0x25, 0x73, 0x3a, 0x20, 0x73, 0x65, 0x63, 0x6f, 0x6e, 0x64, 0x0a, 0x00
.L_1:


//--------------------- .nv.shared.reserved.0     --------------------------
	.section	.nv.shared.reserved.0,"aw",@nobits
	.weak		__nv_reservedSMEM_offset_0_alias
	.size		__nv_reservedSMEM_offset_0_alias, 0, 64
	.other		__nv_reservedSMEM_offset_0_alias,@"STO_CUDA_RESERVED_SHARED STV_DEFAULT"
__nv_reservedSMEM_offset_0_alias:
	.zero		0
	.zero		64


//--------------------- .nv.constant0._Z10run_on_gpuv --------------------------
	.section	.nv.constant0._Z10run_on_gpuv,"a",@progbits
	.sectionflags	@""
	.align	4
.nv.constant0._Z10run_on_gpuv:
	.zero		896


//--------------------- SYMBOLS --------------------------

	.type		.nv.reservedSmem.offset0,@object
	.size		.nv.reservedSmem.offset0,0x4
	.type		vprintf,@function
